//
// Generated by NVIDIA NVVM Compiler
//
// Compiler Build ID: CL-36424714
// Cuda compilation tools, release 13.0, V13.0.88
// Based on NVVM 20.0.0
//

.version 9.0
.target sm_100
.address_size 64

	// .globl	_Z9reductionPiS_

.visible .entry _Z9reductionPiS_(
	.param .u64 .ptr .align 1 _Z9reductionPiS__param_0,
	.param .u64 .ptr .align 1 _Z9reductionPiS__param_1
)
{
	.reg .pred 	%p<5>;
	.reg .b32 	%r<13>;
	.reg .b64 	%rd<11>;

	ld.param.u64 	%rd4, [_Z9reductionPiS__param_0];
	ld.param.u64 	%rd3, [_Z9reductionPiS__param_1];
	cvta.to.global.u64 	%rd1, %rd4;
	mov.u32 	%r1, %ctaid.x;
	mov.u32 	%r12, %ntid.x;
	mov.u32 	%r3, %tid.x;
	mad.lo.s32 	%r4, %r1, %r12, %r3;
	setp.lt.u32 	%p1, %r12, 2;
	mul.wide.u32 	%rd5, %r4, 4;
	add.s64 	%rd2, %rd1, %rd5;
	@%p1 bra 	$L__BB0_4;
$L__BB0_1:
	shr.u32 	%r6, %r12, 1;
	setp.ge.u32 	%p2, %r3, %r6;
	@%p2 bra 	$L__BB0_3;
	add.s32 	%r7, %r6, %r4;
	mul.wide.u32 	%rd6, %r7, 4;
	add.s64 	%rd7, %rd1, %rd6;
	ld.global.u32 	%r8, [%rd7];
	ld.global.u32 	%r9, [%rd2];
	add.s32 	%r10, %r9, %r8;
	st.global.u32 	[%rd2], %r10;
$L__BB0_3:
	bar.sync 	0;
	setp.gt.u32 	%p3, %r12, 3;
	mov.u32 	%r12, %r6;
	@%p3 bra 	$L__BB0_1;
$L__BB0_4:
	setp.ne.s32 	%p4, %r3, 0;
	@%p4 bra 	$L__BB0_6;
	ld.global.u32 	%r11, [%rd2];
	cvta.to.global.u64 	%rd8, %rd3;
	mul.wide.u32 	%rd9, %r1, 4;
	add.s64 	%rd10, %rd8, %rd9;
	st.global.u32 	[%rd10], %r11;
$L__BB0_6:
	ret;

}


// ===== COMPILED SASS (sm_100) =====

	.target	sm_100

	.elftype	@"ET_EXEC"


//--------------------- .note.nv.tkinfo           --------------------------
	.section	.note.nv.tkinfo,"",@"SHT_NOTE"
	.sectionflags	@"SHF_NOTE_NV_TKINFO"
	.tkinfo
        /*0018*/ 	.word	0x00000002
        /*0030*/ 	.string	""
        /*0030*/ 	.string	"ptxas"
        /*0030*/ 	.string	"Cuda compilation tools, release 13.0, V13.0.88"
        /*0030*/ 	.string	"Build cuda_13.0.r13.0/compiler.36424714_0"
        /*0030*/ 	.string	"-arch sm_100 -m 64 "



//--------------------- .note.nv.cuinfo           --------------------------
	.section	.note.nv.cuinfo,"",@"SHT_NOTE"
	.sectionflags	@"SHF_NOTE_NV_CUINFO"
        /*0018*/ 	.short	0x0002
        /*001a*/ 	.short	0x0064
        /*001c*/ 	.short	0x0082
	.zero		2


//--------------------- .nv.info                  --------------------------
	.section	.nv.info,"",@"SHT_CUDA_INFO"
	.align	4


	//----- nvinfo : EIATTR_REGCOUNT
	.align		4
        /*0000*/ 	.byte	0x04, 0x2f
        /*0002*/ 	.short	(.L_1 - .L_0)
	.align		4
.L_0:
        /*0004*/ 	.word	index@(_Z9reductionPiS_)
        /*0008*/ 	.word	0x00000010


	//----- nvinfo : EIATTR_FRAME_SIZE
	.align		4
.L_1:
        /*000c*/ 	.byte	0x04, 0x11
        /*000e*/ 	.short	(.L_3 - .L_2)
	.align		4
.L_2:
        /*0010*/ 	.word	index@(_Z9reductionPiS_)
        /*0014*/ 	.word	0x00000000


	//----- nvinfo : EIATTR_MIN_STACK_SIZE
	.align		4
.L_3:
        /*0018*/ 	.byte	0x04, 0x12
        /*001a*/ 	.short	(.L_5 - .L_4)
	.align		4
.L_4:
        /*001c*/ 	.word	index@(_Z9reductionPiS_)
        /*0020*/ 	.word	0x00000000
.L_5:


//--------------------- .nv.compat                --------------------------
	.section	.nv.compat,"",@"SHT_CUDA_COMPAT_INFO"
	.align	4
        /*0000*/ 	.byte	0x02, 0x09, 0x00, 0x00, 0x02, 0x02, 0x01, 0x00, 0x02, 0x05, 0x05, 0x00, 0x03, 0x07, 0x01, 0x01
        /*0010*/ 	.byte	0x02, 0x03, 0x00, 0x00, 0x02, 0x06, 0x01, 0x00, 0x04, 0x0b, 0x08, 0x00, 0x09, 0x00, 0x00, 0x00
        /*0020*/ 	.byte	0x00, 0x00, 0x00, 0x00


//--------------------- .nv.info._Z9reductionPiS_ --------------------------
	.section	.nv.info._Z9reductionPiS_,"",@"SHT_CUDA_INFO"
	.sectionflags	@""
	.align	4


	//----- nvinfo : EIATTR_CUDA_API_VERSION
	.align		4
        /*0000*/ 	.byte	0x04, 0x37
        /*0002*/ 	.short	(.L_7 - .L_6)
.L_6:
        /*0004*/ 	.word	0x00000082


	//----- nvinfo : EIATTR_KPARAM_INFO
	.align		4
.L_7:
        /*0008*/ 	.byte	0x04, 0x17
        /*000a*/ 	.short	(.L_9 - .L_8)
.L_8:
        /*000c*/ 	.word	0x00000000
        /*0010*/ 	.short	0x0001
        /*0012*/ 	.short	0x0008
        /*0014*/ 	.byte	0x00, 0xf5, 0x21, 0x00


	//----- nvinfo : EIATTR_KPARAM_INFO
	.align		4
.L_9:
        /*0018*/ 	.byte	0x04, 0x17
        /*001a*/ 	.short	(.L_11 - .L_10)
.L_10:
        /*001c*/ 	.word	0x00000000
        /*0020*/ 	.short	0x0000
        /*0022*/ 	.short	0x0000
        /*0024*/ 	.byte	0x00, 0xf5, 0x21, 0x00


	//----- nvinfo : EIATTR_SPARSE_MMA_MASK
	.align		4
.L_11:
        /*0028*/ 	.byte	0x03, 0x50
        /*002a*/ 	.short	0x0000


	//----- nvinfo : EIATTR_MAXREG_COUNT
	.align		4
        /*002c*/ 	.byte	0x03, 0x1b
        /*002e*/ 	.short	0x00ff


	//----- nvinfo : EIATTR_NUM_BARRIERS
	.align		4
        /*0030*/ 	.byte	0x02, 0x4c
        /*0032*/ 	.byte	0x01
	.zero		1


	//----- nvinfo : EIATTR_MERCURY_ISA_VERSION
	.align		4
        /*0034*/ 	.byte	0x03, 0x5f
        /*0036*/ 	.short	0x0101


	//----- nvinfo : EIATTR_VRC_CTA_INIT_COUNT
	.align		4
        /*0038*/ 	.byte	0x02, 0x4a
	.zero		1
	.zero		1


	//----- nvinfo : EIATTR_EXIT_INSTR_OFFSETS
	.align		4
        /*003c*/ 	.byte	0x04, 0x1c
        /*003e*/ 	.short	(.L_13 - .L_12)


	//   ....[0]....
.L_12:
        /*0040*/ 	.word	0x000001b0


	//   ....[1]....
        /*0044*/ 	.word	0x00000200


	//----- nvinfo : EIATTR_CRS_STACK_SIZE
	.align		4
.L_13:
        /*0048*/ 	.byte	0x04, 0x1e
        /*004a*/ 	.short	(.L_15 - .L_14)
.L_14:
        /*004c*/ 	.word	0x00000000


	//----- nvinfo : EIATTR_CBANK_PARAM_SIZE
	.align		4
.L_15:
        /*0050*/ 	.byte	0x03, 0x19
        /*0052*/ 	.short	0x0010


	//----- nvinfo : EIATTR_PARAM_CBANK
	.align		4
        /*0054*/ 	.byte	0x04, 0x0a
        /*0056*/ 	.short	(.L_17 - .L_16)
	.align		4
.L_16:
        /*0058*/ 	.word	index@(.nv.constant0._Z9reductionPiS_)
        /*005c*/ 	.short	0x0380
        /*005e*/ 	.short	0x0010


	//----- nvinfo : EIATTR_SW_WAR
	.align		4
.L_17:
        /*0060*/ 	.byte	0x04, 0x36
        /*0062*/ 	.short	(.L_19 - .L_18)
.L_18:
        /*0064*/ 	.word	0x00000008
.L_19:


//--------------------- .nv.callgraph             --------------------------
	.section	.nv.callgraph,"",@"SHT_CUDA_CALLGRAPH"
	.align	4
	.sectionentsize	8
	.align		4
        /*0000*/ 	.word	0x00000000
	.align		4
        /*0004*/ 	.word	0xffffffff
	.align		4
        /*0008*/ 	.word	0x00000000
	.align		4
        /*000c*/ 	.word	0xfffffffe
	.align		4
        /*0010*/ 	.word	0x00000000
	.align		4
        /*0014*/ 	.word	0xfffffffd
	.align		4
        /*0018*/ 	.word	0x00000000
	.align		4
        /*001c*/ 	.word	0xfffffffc


//--------------------- .text._Z9reductionPiS_    --------------------------
	.section	.text._Z9reductionPiS_,"ax",@progbits
	.align	128
        .global         _Z9reductionPiS_
        .type           _Z9reductionPiS_,@function
        .size           _Z9reductionPiS_,(.L_x_5 - _Z9reductionPiS_)
        .other          _Z9reductionPiS_,@"STO_CUDA_ENTRY STV_DEFAULT"
_Z9reductionPiS_:
.text._Z9reductionPiS_:
[----:B------:R-:W-:Y:S01]  /*0000*/  LDC R1, c[0x0][0x37c] ;  /* 0x0000df00ff017b82 */ /* 0x000fe20000000800 */
[----:B------:R-:W0:Y:S01]  /*0010*/  S2R R13, SR_CTAID.X ;  /* 0x00000000000d7919 */ /* 0x000e220000002500 */
[----:B------:R-:W1:Y:S06]  /*0020*/  LDCU UR4, c[0x0][0x360] ;  /* 0x00006c00ff0477ac */ /* 0x000e6c0008000800 */
[----:B------:R-:W2:Y:S01]  /*0030*/  LDC.64 R2, c[0x0][0x380] ;  /* 0x0000e000ff027b82 */ /* 0x000ea20000000a00 */
[----:B------:R-:W0:Y:S01]  /*0040*/  S2R R0, SR_TID.X ;  /* 0x0000000000007919 */ /* 0x000e220000002100 */
[----:B------:R-:W3:Y:S01]  /*0050*/  LDCU.64 UR6, c[0x0][0x358] ;  /* 0x00006b00ff0677ac */ /* 0x000ee20008000a00 */
[----:B-1----:R-:W-:-:S02]  /*0060*/  UISETP.GE.U32.AND UP0, UPT, UR4, 0x2, UPT ;  /* 0x000000020400788c */ /* 0x002fc4000bf06070 */
[----:B0-----:R-:W-:-:S04]  /*0070*/  IMAD R9, R13, UR4, R0 ;  /* 0x000000040d097c24 */ /* 0x001fc8000f8e0200 */
[----:B--2---:R-:W-:-:S03]  /*0080*/  IMAD.WIDE.U32 R2, R9, 0x4, R2 ;  /* 0x0000000409027825 */ /* 0x004fc600078e0002 */
[----:B---3--:R-:W-:Y:S05]  /*0090*/  BRA.U !UP0, `(.L_x_0) ;  /* 0x0000000108407547 */ /* 0x008fea000b800000 */
[----:B------:R-:W0:Y:S02]  /*00a0*/  LDC.64 R6, c[0x0][0x380] ;  /* 0x0000e000ff067b82 */ /* 0x000e240000000a00 */
.L_x_3:
[----:B------:R-:W-:Y:S01]  /*00b0*/  USHF.R.U32.HI UR5, URZ, 0x1, UR4 ;  /* 0x00000001ff057899 */ /* 0x000fe20008011604 */
[----:B------:R-:W-:Y:S05]  /*00c0*/  BSSY.RECONVERGENT B0, `(.L_x_1) ;  /* 0x0000009000007945 */ /* 0x000fea0003800200 */
[----:B------:R-:W-:-:S13]  /*00d0*/  ISETP.GE.U32.AND P0, PT, R0, UR5, PT ;  /* 0x0000000500007c0c */ /* 0x000fda000bf06070 */
[----:B-1----:R-:W-:Y:S05]  /*00e0*/  @P0 BRA `(.L_x_2) ;  /* 0x0000000000180947 */ /* 0x002fea0003800000 */
[----:B------:R-:W-:Y:S01]  /*00f0*/  IADD3 R5, PT, PT, R9, UR5, RZ ;  /* 0x0000000509057c10 */ /* 0x000fe2000fffe0ff */
[----:B------:R-:W2:Y:S04]  /*0100*/  LDG.E R11, desc[UR6][R2.64] ;  /* 0x00000006020b7981 */ /* 0x000ea8000c1e1900 */
[----:B0-----:R-:W-:-:S06]  /*0110*/  IMAD.WIDE.U32 R4, R5, 0x4, R6 ;  /* 0x0000000405047825 */ /* 0x001fcc00078e0006 */
[----:B------:R-:W2:Y:S02]  /*0120*/  LDG.E R4, desc[UR6][R4.64] ;  /* 0x0000000604047981 */ /* 0x000ea4000c1e1900 */
[----:B--2---:R-:W-:-:S05]  /*0130*/  IADD3 R11, PT, PT, R4, R11, RZ ;  /* 0x0000000b040b7210 */ /* 0x004fca0007ffe0ff */
[----:B------:R1:W-:Y:S02]  /*0140*/  STG.E desc[UR6][R2.64], R11 ;  /* 0x0000000b02007986 */ /* 0x0003e4000c101906 */
.L_x_2:
[----:B------:R-:W-:Y:S05]  /*0150*/  BSYNC.RECONVERGENT B0 ;  /* 0x0000000000007941 */ /* 0x000fea0003800200 */
.L_x_1:
[----:B------:R-:W-:Y:S01]  /*0160*/  BAR.SYNC.DEFER_BLOCKING 0x0 ;  /* 0x0000000000007b1d */ /* 0x000fe20000010000 */
[----:B------:R-:W-:-:S05]  /*0170*/  UISETP.GT.U32.AND UP0, UPT, UR4, 0x3, UPT ;  /* 0x000000030400788c */ /* 0x000fca000bf04070 */
[----:B------:R-:W-:-:S04]  /*0180*/  UMOV UR4, UR5 ;  /* 0x0000000500047c82 */ /* 0x000fc80008000000 */
[----:B------:R-:W-:Y:S05]  /*0190*/  BRA.U UP0, `(.L_x_3) ;  /* 0xfffffffd00c47547 */ /* 0x000fea000b83ffff */
.L_x_0:
[----:B------:R-:W-:-:S13]  /*01a0*/  ISETP.NE.AND P0, PT, R0, RZ, PT ;  /* 0x000000ff0000720c */ /* 0x000fda0003f05270 */
[----:B------:R-:W-:Y:S05]  /*01b0*/  @P0 EXIT ;  /* 0x000000000000094d */ /* 0x000fea0003800000 */
[----:B-1----:R-:W2:Y:S01]  /*01c0*/  LDG.E R3, desc[UR6][R2.64] ;  /* 0x0000000602037981 */ /* 0x002ea2000c1e1900 */
[----:B------:R-:W1:Y:S02]  /*01d0*/  LDC.64 R4, c[0x0][0x388] ;  /* 0x0000e200ff047b82 */ /* 0x000e640000000a00 */
[----:B-1----:R-:W-:-:S05]  /*01e0*/  IMAD.WIDE.U32 R4, R13, 0x4, R4 ;  /* 0x000000040d047825 */ /* 0x002fca00078e0004 */
[----:B--2---:R-:W-:Y:S01]  /*01f0*/  STG.E desc[UR6][R4.64], R3 ;  /* 0x0000000304007986 */ /* 0x004fe2000c101906 */
[----:B------:R-:W-:Y:S05]  /*0200*/  EXIT ;  /* 0x000000000000794d */ /* 0x000fea0003800000 */
.L_x_4:
[----:B------:R-:W-:-:S00]  /*0210*/  BRA `(.L_x_4) ;  /* 0xfffffffc00fc7947 */ /* 0x000fc0000383ffff */
[----:B------:R-:W-:-:S00]  /*0220*/  NOP ;  /* 0x0000000000007918 */ /* 0x000fc00000000000 */
        /* <DEDUP_REMOVED lines=13> */
.L_x_5:


//--------------------- .nv.shared.reserved.0     --------------------------
	.section	.nv.shared.reserved.0,"aw",@nobits
	.weak		__nv_reservedSMEM_offset_0_alias
	.size		__nv_reservedSMEM_offset_0_alias, 0, 64
	.other		__nv_reservedSMEM_offset_0_alias,@"STO_CUDA_RESERVED_SHARED STV_DEFAULT"
__nv_reservedSMEM_offset_0_alias:
	.zero		0
	.zero		64


//--------------------- .nv.constant0._Z9reductionPiS_ --------------------------
	.section	.nv.constant0._Z9reductionPiS_,"a",@progbits
	.sectionflags	@""
	.align	4
.nv.constant0._Z9reductionPiS_:
	.zero		912


//--------------------- SYMBOLS --------------------------

	.type		.nv.reservedSmem.offset0,@object
	.size		.nv.reservedSmem.offset0,0x4
